	.headerflags	@"EF_CUDA_TEXMODE_UNIFIED EF_CUDA_64BIT_ADDRESS EF_CUDA_ACCELERATORS EF_CUDA_SM90 EF_CUDA_VIRTUAL_SM(EF_CUDA_SM90)"
	.elftype	@"ET_EXEC"


//--------------------- .nv.info                  --------------------------
	.section	.nv.info,"",@"SHT_CUDA_INFO"
	.align	4


	//----- nvinfo : EIATTR_REGCOUNT
	.align		4
        /*0000*/ 	.byte	0x04, 0x2f
        /*0002*/ 	.short	(.L_1 - .L_0)
	.align		4
.L_0:
        /*0004*/ 	.word	index@(triton_poi_fused_convolution_10)
        /*0008*/ 	.word	0x00000012


	//----- nvinfo : EIATTR_MIN_STACK_SIZE
	.align		4
.L_1:
        /*000c*/ 	.byte	0x04, 0x12
        /*000e*/ 	.short	(.L_3 - .L_2)
	.align		4
.L_2:
        /*0010*/ 	.word	index@(triton_poi_fused_convolution_10)
        /*0014*/ 	.word	0x00000000


	//----- nvinfo : EIATTR_FRAME_SIZE
	.align		4
.L_3:
        /*0018*/ 	.byte	0x04, 0x11
        /*001a*/ 	.short	(.L_5 - .L_4)
	.align		4
.L_4:
        /*001c*/ 	.word	index@(triton_poi_fused_convolution_10)
        /*0020*/ 	.word	0x00000000


	//----- nvinfo : EIATTR_MIN_STACK_SIZE
	.align		4
.L_5:
        /*0024*/ 	.byte	0x04, 0x12
        /*0026*/ 	.short	(.L_7 - .L_6)
	.align		4
.L_6:
        /*0028*/ 	.word	index@(triton_poi_fused_convolution_10)
        /*002c*/ 	.word	0x00000000
.L_7:


//--------------------- .nv.info.triton_poi_fused_convolution_10 --------------------------
	.section	.nv.info.triton_poi_fused_convolution_10,"",@"SHT_CUDA_INFO"
	.sectionflags	@""
	.align	4


	//----- nvinfo : EIATTR_CUDA_API_VERSION
	.align		4
        /*0000*/ 	.byte	0x04, 0x37
        /*0002*/ 	.short	(.L_9 - .L_8)
.L_8:
        /*0004*/ 	.word	0x0000007c


	//----- nvinfo : EIATTR_KPARAM_INFO
	.align		4
.L_9:
        /*0008*/ 	.byte	0x04, 0x17
        /*000a*/ 	.short	(.L_11 - .L_10)
.L_10:
        /*000c*/ 	.word	0x00000000
        /*0010*/ 	.short	0x0002
        /*0012*/ 	.short	0x0010
        /*0014*/ 	.byte	0x00, 0xf0, 0x11, 0x00


	//----- nvinfo : EIATTR_KPARAM_INFO
	.align		4
.L_11:
        /*0018*/ 	.byte	0x04, 0x17
        /*001a*/ 	.short	(.L_13 - .L_12)
.L_12:
        /*001c*/ 	.word	0x00000000
        /*0020*/ 	.short	0x0001
        /*0022*/ 	.short	0x0008
        /*0024*/ 	.byte	0x00, 0xf4, 0x21, 0x00


	//----- nvinfo : EIATTR_KPARAM_INFO
	.align		4
.L_13:
        /*0028*/ 	.byte	0x04, 0x17
        /*002a*/ 	.short	(.L_15 - .L_14)
.L_14:
        /*002c*/ 	.word	0x00000000
        /*0030*/ 	.short	0x0000
        /*0032*/ 	.short	0x0000
        /*0034*/ 	.byte	0x00, 0xf4, 0x21, 0x00


	//----- nvinfo : EIATTR_SPARSE_MMA_MASK
	.align		4
.L_15:
        /*0038*/ 	.byte	0x03, 0x50
        /*003a*/ 	.short	0x0000


	//----- nvinfo : EIATTR_MAXREG_COUNT
	.align		4
        /*003c*/ 	.byte	0x03, 0x1b
        /*003e*/ 	.short	0x00ff


	//----- nvinfo : EIATTR_EXIT_INSTR_OFFSETS
	.align		4
        /*0040*/ 	.byte	0x04, 0x1c
        /*0042*/ 	.short	(.L_17 - .L_16)


	//   ....[0]....
.L_16:
        /*0044*/ 	.word	0x00000260


	//----- nvinfo : EIATTR_REQNTID
	.align		4
.L_17:
        /*0048*/ 	.byte	0x04, 0x10
        /*004a*/ 	.short	(.L_19 - .L_18)
.L_18:
        /*004c*/ 	.word	0x00000080
        /*0050*/ 	.word	0x00000001
        /*0054*/ 	.word	0x00000001


	//----- nvinfo : EIATTR_CBANK_PARAM_SIZE
	.align		4
.L_19:
        /*0058*/ 	.byte	0x03, 0x19
        /*005a*/ 	.short	0x0014


	//----- nvinfo : EIATTR_PARAM_CBANK
	.align		4
        /*005c*/ 	.byte	0x04, 0x0a
        /*005e*/ 	.short	(.L_21 - .L_20)
	.align		4
.L_20:
        /*0060*/ 	.word	index@(.nv.constant0.triton_poi_fused_convolution_10)
        /*0064*/ 	.short	0x0210
        /*0066*/ 	.short	0x0014


	//----- nvinfo : EIATTR_SW_WAR
	.align		4
.L_21:
        /*0068*/ 	.byte	0x04, 0x36
        /*006a*/ 	.short	(.L_23 - .L_22)
.L_22:
        /*006c*/ 	.word	0x00000008
.L_23:


//--------------------- .nv.callgraph             --------------------------
	.section	.nv.callgraph,"",@"SHT_CUDA_CALLGRAPH"
	.align	4
	.sectionentsize	8
	.align		4
        /*0000*/ 	.word	0x00000000
	.align		4
        /*0004*/ 	.word	0xffffffff
	.align		4
        /*0008*/ 	.word	0x00000000
	.align		4
        /*000c*/ 	.word	0xfffffffe
	.align		4
        /*0010*/ 	.word	0x00000000
	.align		4
        /*0014*/ 	.word	0xfffffffd
	.align		4
        /*0018*/ 	.word	0x00000000
	.align		4
        /*001c*/ 	.word	0xfffffffc


//--------------------- .text.triton_poi_fused_convolution_10 --------------------------
	.section	.text.triton_poi_fused_convolution_10,"ax",@progbits
	.align	128
        .global         triton_poi_fused_convolution_10
        .type           triton_poi_fused_convolution_10,@function
        .size           triton_poi_fused_convolution_10,(.L_x_1 - triton_poi_fused_convolution_10)
        .other          triton_poi_fused_convolution_10,@"STO_CUDA_ENTRY STV_DEFAULT"
triton_poi_fused_convolution_10:
.text.triton_poi_fused_convolution_10:
[----:B------:R-:W-:Y:S01]  /*0000*/  LDC R1, c[0x0][0x28] ;  /* 0x00000a00ff017b82 */ /* 0x000fe20000000800 */
[----:B------:R-:W1:Y:S07]  /*0010*/  S2R R0, SR_TID.X ;  /* 0x0000000000007919 */ /* 0x000e6e0000002100 */
[----:B------:R-:W2:Y:S01]  /*0020*/  LDC.64 R2, c[0x0][0x218] ;  /* 0x00008600ff027b82 */ /* 0x000ea20000000a00 */
[----:B------:R-:W-:Y:S01]  /*0030*/  ULDC.64 UR4, c[0x0][0x208] ;  /* 0x0000820000047ab9 */ /* 0x000fe20000000a00 */
[----:B------:R-:W3:Y:S06]  /*0040*/  S2R R5, SR_CTAID.X ;  /* 0x0000000000057919 */ /* 0x000eec0000002500 */
[----:B------:R-:W4:Y:S01]  /*0050*/  LDC.64 R8, c[0x0][0x210] ;  /* 0x00008400ff087b82 */ /* 0x000f220000000a00 */
[----:B-1----:R-:W-:-:S02]  /*0060*/  SHF.L.U32 R0, R0, 0x2, RZ ;  /* 0x0000000200007819 */ /* 0x002fc400000006ff */
[----:B---3--:R-:W-:Y:S02]  /*0070*/  SHF.R.S32.HI R4, RZ, 0x15, R5 ;  /* 0x00000015ff047819 */ /* 0x008fe40000011405 */
[----:B------:R-:W-:Y:S02]  /*0080*/  LOP3.LUT R0, R0, 0x1fc, RZ, 0xc0, !PT ;  /* 0x000001fc00007812 */ /* 0x000fe400078ec0ff */
[----:B------:R-:W-:Y:S02]  /*0090*/  SGXT R4, R4, 0x1 ;  /* 0x000000010404781a */ /* 0x000fe40000000200 */
[----:B------:R-:W-:-:S04]  /*00a0*/  LEA R5, R5, R0, 0xa ;  /* 0x0000000005057211 */ /* 0x000fc800078e50ff */
[----:B------:R-:W-:Y:S01]  /*00b0*/  LEA.HI R4, R4, R5, RZ, 0x8 ;  /* 0x0000000504047211 */ /* 0x000fe200078f40ff */
[----:B----4-:R-:W-:-:S04]  /*00c0*/  IMAD.WIDE R8, R5, 0x4, R8 ;  /* 0x0000000405087825 */ /* 0x010fc800078e0208 */
[----:B------:R-:W-:Y:S01]  /*00d0*/  VIADD R0, R4, 0x200 ;  /* 0x0000020004007836 */ /* 0x000fe20000000000 */
[----:B------:R-:W-:-:S04]  /*00e0*/  SHF.R.S32.HI R4, RZ, 0x8, R4 ;  /* 0x00000008ff047819 */ /* 0x000fc80000011404 */
[----:B------:R-:W-:Y:S02]  /*00f0*/  SHF.R.S32.HI R0, RZ, 0x8, R0 ;  /* 0x00000008ff007819 */ /* 0x000fe40000011400 */
[----:B------:R-:W-:Y:S02]  /*0100*/  LEA.HI R6, R4, R4, RZ, 0x8 ;  /* 0x0000000404067211 */ /* 0x000fe400078f40ff */
[----:B------:R-:W-:Y:S02]  /*0110*/  LEA.HI R10, R0, R0, RZ, 0x8 ;  /* 0x00000000000a7211 */ /* 0x000fe400078f40ff */
[----:B------:R-:W-:Y:S02]  /*0120*/  LOP3.LUT R7, R6, 0xffffff00, RZ, 0xc0, !PT ;  /* 0xffffff0006077812 */ /* 0x000fe400078ec0ff */
[----:B------:R-:W-:Y:S02]  /*0130*/  LOP3.LUT R11, R10, 0xffffff00, RZ, 0xc0, !PT ;  /* 0xffffff000a0b7812 */ /* 0x000fe400078ec0ff */
[----:B------:R-:W-:-:S03]  /*0140*/  IADD3 R7, R4, -R7, RZ ;  /* 0x8000000704077210 */ /* 0x000fc60007ffe0ff */
[----:B------:R-:W-:Y:S02]  /*0150*/  IMAD.IADD R13, R0, 0x1, -R11 ;  /* 0x00000001000d7824 */ /* 0x000fe400078e0a0b */
[--C-:B--2---:R-:W-:Y:S02]  /*0160*/  IMAD.WIDE R10, R7, 0x4, R2.reuse ;  /* 0x00000004070a7825 */ /* 0x104fe400078e0202 */
[----:B------:R-:W2:Y:S02]  /*0170*/  LDG.E.128 R4, desc[UR4][R8.64] ;  /* 0x0000000408047981 */ /* 0x000ea4000c1e1d00 */
[----:B------:R-:W-:Y:S02]  /*0180*/  IMAD.WIDE R2, R13, 0x4, R2 ;  /* 0x000000040d027825 */ /* 0x000fe400078e0202 */
[----:B------:R-:W2:Y:S04]  /*0190*/  LDG.E.EL R10, desc[UR4][R10.64] ;  /* 0x000000040a0a7981 */ /* 0x000ea8000c2e1900 */
[----:B------:R-:W3:Y:S04]  /*01a0*/  LDG.E.EL R2, desc[UR4][R2.64] ;  /* 0x0000000402027981 */ /* 0x000ee8000c2e1900 */
[----:B------:R-:W3:Y:S01]  /*01b0*/  LDG.E.128 R12, desc[UR4][R8.64+0x800] ;  /* 0x00080004080c7981 */ /* 0x000ee2000c1e1d00 */
[--C-:B--2---:R-:W-:Y:S01]  /*01c0*/  FADD R4, R4, R10.reuse ;  /* 0x0000000a04047221 */ /* 0x104fe20000000000 */
[--C-:B------:R-:W-:Y:S01]  /*01d0*/  FADD R5, R5, R10.reuse ;  /* 0x0000000a05057221 */ /* 0x100fe20000000000 */
[--C-:B------:R-:W-:Y:S01]  /*01e0*/  FADD R6, R6, R10.reuse ;  /* 0x0000000a06067221 */ /* 0x100fe20000000000 */
[----:B------:R-:W-:Y:S01]  /*01f0*/  FADD R7, R7, R10 ;  /* 0x0000000a07077221 */ /* 0x000fe20000000000 */
[--C-:B---3--:R-:W-:Y:S01]  /*0200*/  FADD R12, R12, R2.reuse ;  /* 0x000000020c0c7221 */ /* 0x108fe20000000000 */
[--C-:B------:R-:W-:Y:S01]  /*0210*/  FADD R13, R13, R2.reuse ;  /* 0x000000020d0d7221 */ /* 0x100fe20000000000 */
[--C-:B------:R-:W-:Y:S01]  /*0220*/  FADD R14, R14, R2.reuse ;  /* 0x000000020e0e7221 */ /* 0x100fe20000000000 */
[----:B------:R-:W-:Y:S01]  /*0230*/  FADD R15, R15, R2 ;  /* 0x000000020f0f7221 */ /* 0x000fe20000000000 */
[----:B------:R-:W-:Y:S04]  /*0240*/  STG.E.128 desc[UR4][R8.64], R4 ;  /* 0x0000000408007986 */ /* 0x000fe8000c101d04 */
[----:B------:R-:W-:Y:S01]  /*0250*/  STG.E.128 desc[UR4][R8.64+0x800], R12 ;  /* 0x0008000c08007986 */ /* 0x000fe2000c101d04 */
[----:B------:R-:W-:Y:S05]  /*0260*/  EXIT ;  /* 0x000000000000794d */ /* 0x000fea0003800000 */
.L_x_0:
[----:B------:R-:W-:-:S00]  /*0270*/  BRA `(.L_x_0) ;  /* 0xfffffffc00fc7947 */ /* 0x000fc0000383ffff */
[----:B------:R-:W-:-:S00]  /*0280*/  NOP ;  /* 0x0000000000007918 */ /* 0x000fc00000000000 */
[----:B------:R-:W-:-:S00]  /*0290*/  NOP ;  /* 0x0000000000007918 */ /* 0x000fc00000000000 */
[----:B------:R-:W-:-:S00]  /*02a0*/  NOP ;  /* 0x0000000000007918 */ /* 0x000fc00000000000 */
[----:B------:R-:W-:-:S00]  /*02b0*/  NOP ;  /* 0x0000000000007918 */ /* 0x000fc00000000000 */
[----:B------:R-:W-:-:S00]  /*02c0*/  NOP ;  /* 0x0000000000007918 */ /* 0x000fc00000000000 */
[----:B------:R-:W-:-:S00]  /*02d0*/  NOP ;  /* 0x0000000000007918 */ /* 0x000fc00000000000 */
[----:B------:R-:W-:-:S00]  /*02e0*/  NOP ;  /* 0x0000000000007918 */ /* 0x000fc00000000000 */
[----:B------:R-:W-:-:S00]  /*02f0*/  NOP ;  /* 0x0000000000007918 */ /* 0x000fc00000000000 */
.L_x_1:


//--------------------- .nv.constant0.triton_poi_fused_convolution_10 --------------------------
	.section	.nv.constant0.triton_poi_fused_convolution_10,"a",@progbits
	.sectionflags	@""
	.align	4
.nv.constant0.triton_poi_fused_convolution_10:
	.zero		548
